//
// Generated by NVIDIA NVVM Compiler
//
// Compiler Build ID: CL-36424714
// Cuda compilation tools, release 13.0, V13.0.88
// Based on NVVM 20.0.0
//

.version 9.0
.target sm_100
.address_size 64

	// .globl	_Z20sharpen_naive_kernelPhS_iii

.visible .entry _Z20sharpen_naive_kernelPhS_iii(
	.param .u64 .ptr .align 1 _Z20sharpen_naive_kernelPhS_iii_param_0,
	.param .u64 .ptr .align 1 _Z20sharpen_naive_kernelPhS_iii_param_1,
	.param .u32 _Z20sharpen_naive_kernelPhS_iii_param_2,
	.param .u32 _Z20sharpen_naive_kernelPhS_iii_param_3,
	.param .u32 _Z20sharpen_naive_kernelPhS_iii_param_4
)
{
	.reg .pred 	%p<14>;
	.reg .b16 	%rs<4>;
	.reg .b32 	%r<92>;
	.reg .b64 	%rd<30>;

	ld.param.u64 	%rd3, [_Z20sharpen_naive_kernelPhS_iii_param_0];
	ld.param.u64 	%rd4, [_Z20sharpen_naive_kernelPhS_iii_param_1];
	ld.param.u32 	%r24, [_Z20sharpen_naive_kernelPhS_iii_param_2];
	ld.param.u32 	%r25, [_Z20sharpen_naive_kernelPhS_iii_param_3];
	ld.param.u32 	%r23, [_Z20sharpen_naive_kernelPhS_iii_param_4];
	cvta.to.global.u64 	%rd1, %rd3;
	cvta.to.global.u64 	%rd2, %rd4;
	mov.u32 	%r27, %ctaid.x;
	mov.u32 	%r28, %ntid.x;
	mov.u32 	%r29, %tid.x;
	mad.lo.s32 	%r30, %r27, %r28, %r29;
	mov.u32 	%r31, %ctaid.y;
	mov.u32 	%r32, %ntid.y;
	mov.u32 	%r33, %tid.y;
	mad.lo.s32 	%r34, %r31, %r32, %r33;
	setp.lt.s32 	%p1, %r30, 1;
	add.s32 	%r35, %r24, -1;
	setp.ge.s32 	%p2, %r30, %r35;
	or.pred  	%p3, %p1, %p2;
	setp.eq.s32 	%p4, %r34, 0;
	or.pred  	%p5, %p4, %p3;
	add.s32 	%r36, %r25, -1;
	setp.ge.s32 	%p6, %r34, %r36;
	or.pred  	%p7, %p5, %p6;
	setp.lt.s32 	%p8, %r23, 1;
	or.pred  	%p9, %p7, %p8;
	@%p9 bra 	$L__BB0_6;
	mul.lo.s32 	%r38, %r24, %r34;
	add.s32 	%r39, %r38, %r30;
	mul.lo.s32 	%r3, %r39, %r23;
	add.s32 	%r4, %r38, %r24;
	add.s32 	%r5, %r39, %r24;
	setp.eq.s32 	%p10, %r23, 1;
	mov.b32 	%r91, 0;
	@%p10 bra 	$L__BB0_4;
	shl.b32 	%r40, %r24, 1;
	sub.s32 	%r41, %r4, %r40;
	add.s32 	%r42, %r41, %r30;
	mul.lo.s32 	%r90, %r42, %r23;
	sub.s32 	%r87, %r3, %r23;
	mul.lo.s32 	%r86, %r5, %r23;
	and.b32  	%r43, %r23, 2147483646;
	neg.s32 	%r88, %r43;
	cvt.u64.u32 	%rd5, %r23;
	add.s64 	%rd7, %rd1, 1;
	mul.wide.u32 	%rd12, %r23, 2;
	add.s64 	%rd13, %rd1, %rd12;
	mov.u32 	%r89, %r3;
$L__BB0_3:
	and.b32  	%r91, %r23, 2147483646;
	cvt.s64.s32 	%rd6, %r90;
	add.s64 	%rd8, %rd7, %rd6;
	cvt.s64.s32 	%rd9, %r89;
	add.s64 	%rd10, %rd2, %rd9;
	cvt.s64.s32 	%rd11, %r87;
	add.s64 	%rd14, %rd13, %rd11;
	cvt.s64.s32 	%rd15, %r86;
	add.s64 	%rd16, %rd7, %rd15;
	add.s64 	%rd17, %rd7, %rd11;
	ld.global.u8 	%r44, [%rd8+-1];
	ld.global.u8 	%r45, [%rd17+-1];
	add.s32 	%r46, %r45, %r44;
	add.s64 	%rd18, %rd17, %rd5;
	ld.global.u8 	%rs1, [%rd18+-1];
	mul.wide.u16 	%r47, %rs1, 5;
	ld.global.u8 	%r48, [%rd14];
	add.s32 	%r49, %r46, %r48;
	ld.global.u8 	%r50, [%rd16+-1];
	add.s32 	%r51, %r49, %r50;
	sub.s32 	%r52, %r47, %r51;
	max.s32 	%r53, %r52, 0;
	min.s32 	%r54, %r53, 255;
	st.global.u8 	[%rd10], %r54;
	ld.global.u8 	%r55, [%rd8];
	ld.global.u8 	%r56, [%rd17];
	add.s32 	%r57, %r56, %r55;
	ld.global.u8 	%rs2, [%rd18];
	mul.wide.u16 	%r58, %rs2, 5;
	ld.global.u8 	%r59, [%rd14+1];
	add.s32 	%r60, %r57, %r59;
	ld.global.u8 	%r61, [%rd16];
	add.s32 	%r62, %r60, %r61;
	sub.s32 	%r63, %r58, %r62;
	max.s32 	%r64, %r63, 0;
	min.s32 	%r65, %r64, 255;
	st.global.u8 	[%rd10+1], %r65;
	add.s32 	%r90, %r90, 2;
	add.s32 	%r89, %r89, 2;
	add.s32 	%r88, %r88, 2;
	add.s32 	%r87, %r87, 2;
	add.s32 	%r86, %r86, 2;
	setp.ne.s32 	%p11, %r88, 0;
	@%p11 bra 	$L__BB0_3;
$L__BB0_4:
	and.b32  	%r66, %r23, 1;
	setp.eq.b32 	%p12, %r66, 1;
	not.pred 	%p13, %p12;
	@%p13 bra 	$L__BB0_6;
	shl.b32 	%r67, %r24, 1;
	sub.s32 	%r68, %r4, %r67;
	add.s32 	%r69, %r68, %r30;
	mad.lo.s32 	%r70, %r69, %r23, %r91;
	cvt.s64.s32 	%rd19, %r70;
	add.s64 	%rd20, %rd1, %rd19;
	ld.global.u8 	%r71, [%rd20];
	sub.s32 	%r72, %r3, %r23;
	add.s32 	%r73, %r72, %r91;
	cvt.s64.s32 	%rd21, %r73;
	add.s64 	%rd22, %rd1, %rd21;
	ld.global.u8 	%r74, [%rd22];
	add.s32 	%r75, %r74, %r71;
	add.s32 	%r76, %r3, %r91;
	cvt.s64.s32 	%rd23, %r76;
	cvt.u64.u32 	%rd24, %r23;
	add.s64 	%rd25, %rd22, %rd24;
	ld.global.u8 	%rs3, [%rd25];
	mul.wide.u16 	%r77, %rs3, 5;
	add.s64 	%rd26, %rd25, %rd24;
	ld.global.u8 	%r78, [%rd26];
	add.s32 	%r79, %r75, %r78;
	mad.lo.s32 	%r80, %r5, %r23, %r91;
	cvt.s64.s32 	%rd27, %r80;
	add.s64 	%rd28, %rd1, %rd27;
	ld.global.u8 	%r81, [%rd28];
	add.s32 	%r82, %r79, %r81;
	sub.s32 	%r83, %r77, %r82;
	max.s32 	%r84, %r83, 0;
	min.s32 	%r85, %r84, 255;
	add.s64 	%rd29, %rd2, %rd23;
	st.global.u8 	[%rd29], %r85;
$L__BB0_6:
	ret;

}


// ===== COMPILED SASS (sm_100) =====

	.target	sm_100

	.elftype	@"ET_EXEC"


//--------------------- .note.nv.tkinfo           --------------------------
	.section	.note.nv.tkinfo,"",@"SHT_NOTE"
	.sectionflags	@"SHF_NOTE_NV_TKINFO"
	.tkinfo
        /*0018*/ 	.word	0x00000002
        /*0030*/ 	.string	""
        /*0030*/ 	.string	"ptxas"
        /*0030*/ 	.string	"Cuda compilation tools, release 13.0, V13.0.88"
        /*0030*/ 	.string	"Build cuda_13.0.r13.0/compiler.36424714_0"
        /*0030*/ 	.string	"-arch sm_100 -m 64 "



//--------------------- .note.nv.cuinfo           --------------------------
	.section	.note.nv.cuinfo,"",@"SHT_NOTE"
	.sectionflags	@"SHF_NOTE_NV_CUINFO"
        /*0018*/ 	.short	0x0002
        /*001a*/ 	.short	0x0064
        /*001c*/ 	.short	0x0082
	.zero		2


//--------------------- .nv.info                  --------------------------
	.section	.nv.info,"",@"SHT_CUDA_INFO"
	.align	4


	//----- nvinfo : EIATTR_REGCOUNT
	.align		4
        /*0000*/ 	.byte	0x04, 0x2f
        /*0002*/ 	.short	(.L_1 - .L_0)
	.align		4
.L_0:
        /*0004*/ 	.word	index@(_Z20sharpen_naive_kernelPhS_iii)
        /*0008*/ 	.word	0x0000001e


	//----- nvinfo : EIATTR_FRAME_SIZE
	.align		4
.L_1:
        /*000c*/ 	.byte	0x04, 0x11
        /*000e*/ 	.short	(.L_3 - .L_2)
	.align		4
.L_2:
        /*0010*/ 	.word	index@(_Z20sharpen_naive_kernelPhS_iii)
        /*0014*/ 	.word	0x00000000


	//----- nvinfo : EIATTR_MIN_STACK_SIZE
	.align		4
.L_3:
        /*0018*/ 	.byte	0x04, 0x12
        /*001a*/ 	.short	(.L_5 - .L_4)
	.align		4
.L_4:
        /*001c*/ 	.word	index@(_Z20sharpen_naive_kernelPhS_iii)
        /*0020*/ 	.word	0x00000000
.L_5:


//--------------------- .nv.compat                --------------------------
	.section	.nv.compat,"",@"SHT_CUDA_COMPAT_INFO"
	.align	4
        /*0000*/ 	.byte	0x02, 0x09, 0x00, 0x00, 0x02, 0x02, 0x01, 0x00, 0x02, 0x05, 0x05, 0x00, 0x03, 0x07, 0x01, 0x01
        /*0010*/ 	.byte	0x02, 0x03, 0x00, 0x00, 0x02, 0x06, 0x01, 0x00, 0x04, 0x0b, 0x08, 0x00, 0x09, 0x00, 0x00, 0x00
        /*0020*/ 	.byte	0x00, 0x00, 0x00, 0x00


//--------------------- .nv.info._Z20sharpen_naive_kernelPhS_iii --------------------------
	.section	.nv.info._Z20sharpen_naive_kernelPhS_iii,"",@"SHT_CUDA_INFO"
	.sectionflags	@""
	.align	4


	//----- nvinfo : EIATTR_CUDA_API_VERSION
	.align		4
        /*0000*/ 	.byte	0x04, 0x37
        /*0002*/ 	.short	(.L_7 - .L_6)
.L_6:
        /*0004*/ 	.word	0x00000082


	//----- nvinfo : EIATTR_KPARAM_INFO
	.align		4
.L_7:
        /*0008*/ 	.byte	0x04, 0x17
        /*000a*/ 	.short	(.L_9 - .L_8)
.L_8:
        /*000c*/ 	.word	0x00000000
        /*0010*/ 	.short	0x0004
        /*0012*/ 	.short	0x0018
        /*0014*/ 	.byte	0x00, 0xf0, 0x11, 0x00


	//----- nvinfo : EIATTR_KPARAM_INFO
	.align		4
.L_9:
        /*0018*/ 	.byte	0x04, 0x17
        /*001a*/ 	.short	(.L_11 - .L_10)
.L_10:
        /*001c*/ 	.word	0x00000000
        /*0020*/ 	.short	0x0003
        /*0022*/ 	.short	0x0014
        /*0024*/ 	.byte	0x00, 0xf0, 0x11, 0x00


	//----- nvinfo : EIATTR_KPARAM_INFO
	.align		4
.L_11:
        /*0028*/ 	.byte	0x04, 0x17
        /*002a*/ 	.short	(.L_13 - .L_12)
.L_12:
        /*002c*/ 	.word	0x00000000
        /*0030*/ 	.short	0x0002
        /*0032*/ 	.short	0x0010
        /*0034*/ 	.byte	0x00, 0xf0, 0x11, 0x00


	//----- nvinfo : EIATTR_KPARAM_INFO
	.align		4
.L_13:
        /*0038*/ 	.byte	0x04, 0x17
        /*003a*/ 	.short	(.L_15 - .L_14)
.L_14:
        /*003c*/ 	.word	0x00000000
        /*0040*/ 	.short	0x0001
        /*0042*/ 	.short	0x0008
        /*0044*/ 	.byte	0x00, 0xf5, 0x21, 0x00


	//----- nvinfo : EIATTR_KPARAM_INFO
	.align		4
.L_15:
        /*0048*/ 	.byte	0x04, 0x17
        /*004a*/ 	.short	(.L_17 - .L_16)
.L_16:
        /*004c*/ 	.word	0x00000000
        /*0050*/ 	.short	0x0000
        /*0052*/ 	.short	0x0000
        /*0054*/ 	.byte	0x00, 0xf5, 0x21, 0x00


	//----- nvinfo : EIATTR_SPARSE_MMA_MASK
	.align		4
.L_17:
        /*0058*/ 	.byte	0x03, 0x50
        /*005a*/ 	.short	0x0000


	//----- nvinfo : EIATTR_MAXREG_COUNT
	.align		4
        /*005c*/ 	.byte	0x03, 0x1b
        /*005e*/ 	.short	0x00ff


	//----- nvinfo : EIATTR_MERCURY_ISA_VERSION
	.align		4
        /*0060*/ 	.byte	0x03, 0x5f
        /*0062*/ 	.short	0x0101


	//----- nvinfo : EIATTR_VRC_CTA_INIT_COUNT
	.align		4
        /*0064*/ 	.byte	0x02, 0x4a
	.zero		1
	.zero		1


	//----- nvinfo : EIATTR_EXIT_INSTR_OFFSETS
	.align		4
        /*0068*/ 	.byte	0x04, 0x1c
        /*006a*/ 	.short	(.L_19 - .L_18)


	//   ....[0]....
.L_18:
        /*006c*/ 	.word	0x00000120


	//   ....[1]....
        /*0070*/ 	.word	0x00000570


	//   ....[2]....
        /*0074*/ 	.word	0x00000780


	//----- nvinfo : EIATTR_CBANK_PARAM_SIZE
	.align		4
.L_19:
        /*0078*/ 	.byte	0x03, 0x19
        /*007a*/ 	.short	0x001c


	//----- nvinfo : EIATTR_PARAM_CBANK
	.align		4
        /*007c*/ 	.byte	0x04, 0x0a
        /*007e*/ 	.short	(.L_21 - .L_20)
	.align		4
.L_20:
        /*0080*/ 	.word	index@(.nv.constant0._Z20sharpen_naive_kernelPhS_iii)
        /*0084*/ 	.short	0x0380
        /*0086*/ 	.short	0x001c


	//----- nvinfo : EIATTR_SW_WAR
	.align		4
.L_21:
        /*0088*/ 	.byte	0x04, 0x36
        /*008a*/ 	.short	(.L_23 - .L_22)
.L_22:
        /*008c*/ 	.word	0x00000008
.L_23:


//--------------------- .nv.callgraph             --------------------------
	.section	.nv.callgraph,"",@"SHT_CUDA_CALLGRAPH"
	.align	4
	.sectionentsize	8
	.align		4
        /*0000*/ 	.word	0x00000000
	.align		4
        /*0004*/ 	.word	0xffffffff
	.align		4
        /*0008*/ 	.word	0x00000000
	.align		4
        /*000c*/ 	.word	0xfffffffe
	.align		4
        /*0010*/ 	.word	0x00000000
	.align		4
        /*0014*/ 	.word	0xfffffffd
	.align		4
        /*0018*/ 	.word	0x00000000
	.align		4
        /*001c*/ 	.word	0xfffffffc


//--------------------- .text._Z20sharpen_naive_kernelPhS_iii --------------------------
	.section	.text._Z20sharpen_naive_kernelPhS_iii,"ax",@progbits
	.align	128
        .global         _Z20sharpen_naive_kernelPhS_iii
        .type           _Z20sharpen_naive_kernelPhS_iii,@function
        .size           _Z20sharpen_naive_kernelPhS_iii,(.L_x_3 - _Z20sharpen_naive_kernelPhS_iii)
        .other          _Z20sharpen_naive_kernelPhS_iii,@"STO_CUDA_ENTRY STV_DEFAULT"
_Z20sharpen_naive_kernelPhS_iii:
.text._Z20sharpen_naive_kernelPhS_iii:
[----:B------:R-:W-:Y:S01]  /*0000*/  LDC R1, c[0x0][0x37c] ;  /* 0x0000df00ff017b82 */ /* 0x000fe20000000800 */
[----:B------:R-:W0:Y:S07]  /*0010*/  S2R R0, SR_TID.X ;  /* 0x0000000000007919 */ /* 0x000e2e0000002100 */
[----:B------:R-:W0:Y:S01]  /*0020*/  S2UR UR4, SR_CTAID.X ;  /* 0x00000000000479c3 */ /* 0x000e220000002500 */
[----:B------:R-:W1:Y:S07]  /*0030*/  S2R R4, SR_TID.Y ;  /* 0x0000000000047919 */ /* 0x000e6e0000002200 */
[----:B------:R-:W0:Y:S08]  /*0040*/  LDC R19, c[0x0][0x360] ;  /* 0x0000d800ff137b82 */ /* 0x000e300000000800 */
[----:B------:R-:W2:Y:S08]  /*0050*/  LDC.64 R2, c[0x0][0x390] ;  /* 0x0000e400ff027b82 */ /* 0x000eb00000000a00 */
[----:B------:R-:W1:Y:S08]  /*0060*/  S2UR UR5, SR_CTAID.Y ;  /* 0x00000000000579c3 */ /* 0x000e700000002600 */
[----:B------:R-:W1:Y:S01]  /*0070*/  LDC R5, c[0x0][0x364] ;  /* 0x0000d900ff057b82 */ /* 0x000e620000000800 */
[----:B0-----:R-:W-:-:S07]  /*0080*/  IMAD R19, R19, UR4, R0 ;  /* 0x0000000413137c24 */ /* 0x001fce000f8e0200 */
[----:B------:R-:W0:Y:S01]  /*0090*/  LDC R17, c[0x0][0x398] ;  /* 0x0000e600ff117b82 */ /* 0x000e220000000800 */
[----:B--2---:R-:W-:-:S05]  /*00a0*/  VIADD R0, R2, 0xffffffff ;  /* 0xffffffff02007836 */ /* 0x004fca0000000000 */
[----:B------:R-:W-:Y:S01]  /*00b0*/  ISETP.GE.AND P0, PT, R19, R0, PT ;  /* 0x000000001300720c */ /* 0x000fe20003f06270 */
[----:B------:R-:W-:-:S03]  /*00c0*/  VIADD R0, R3, 0xffffffff ;  /* 0xffffffff03007836 */ /* 0x000fc60000000000 */
[----:B------:R-:W-:Y:S01]  /*00d0*/  ISETP.LT.OR P0, PT, R19, 0x1, P0 ;  /* 0x000000011300780c */ /* 0x000fe20000701670 */
[----:B-1----:R-:W-:-:S05]  /*00e0*/  IMAD R5, R5, UR5, R4 ;  /* 0x0000000505057c24 */ /* 0x002fca000f8e0204 */
[----:B------:R-:W-:-:S04]  /*00f0*/  ISETP.EQ.OR P0, PT, R5, RZ, P0 ;  /* 0x000000ff0500720c */ /* 0x000fc80000702670 */
[----:B------:R-:W-:-:S04]  /*0100*/  ISETP.GE.OR P0, PT, R5, R0, P0 ;  /* 0x000000000500720c */ /* 0x000fc80000706670 */
[----:B0-----:R-:W-:-:S13]  /*0110*/  ISETP.LT.OR P0, PT, R17, 0x1, P0 ;  /* 0x000000011100780c */ /* 0x001fda0000701670 */
[----:B------:R-:W-:Y:S05]  /*0120*/  @P0 EXIT ;  /* 0x000000000000094d */ /* 0x000fea0003800000 */
[----:B------:R-:W-:Y:S01]  /*0130*/  ISETP.NE.AND P0, PT, R17, 0x1, PT ;  /* 0x000000011100780c */ /* 0x000fe20003f05270 */
[CC--:B------:R-:W-:Y:S01]  /*0140*/  IMAD R16, R5.reuse, R2.reuse, R19 ;  /* 0x0000000205107224 */ /* 0x0c0fe200078e0213 */
[----:B------:R-:W0:Y:S01]  /*0150*/  LDCU.64 UR6, c[0x0][0x358] ;  /* 0x00006b00ff0677ac */ /* 0x000e220008000a00 */
[--C-:B------:R-:W-:Y:S02]  /*0160*/  IMAD R18, R5, R2, R2.reuse ;  /* 0x0000000205127224 */ /* 0x100fe400078e0202 */
[C---:B------:R-:W-:Y:S02]  /*0170*/  IMAD R0, R16.reuse, R17, RZ ;  /* 0x0000001110007224 */ /* 0x040fe400078e02ff */
[----:B------:R-:W-:Y:S02]  /*0180*/  IMAD.MOV.U32 R4, RZ, RZ, RZ ;  /* 0x000000ffff047224 */ /* 0x000fe400078e00ff */
[----:B------:R-:W-:-:S04]  /*0190*/  IMAD.IADD R16, R16, 0x1, R2 ;  /* 0x0000000110107824 */ /* 0x000fc800078e0202 */
[----:B------:R-:W-:Y:S05]  /*01a0*/  @!P0 BRA `(.L_x_0) ;  /* 0x0000000000e88947 */ /* 0x000fea0003800000 */
[----:B------:R-:W1:Y:S01]  /*01b0*/  LDC.64 R4, c[0x0][0x380] ;  /* 0x0000e000ff047b82 */ /* 0x000e620000000a00 */
[----:B------:R-:W2:Y:S01]  /*01c0*/  LDCU.64 UR4, c[0x0][0x380] ;  /* 0x00007000ff0477ac */ /* 0x000ea20008000a00 */
[----:B------:R-:W-:Y:S01]  /*01d0*/  IMAD.MOV R3, RZ, RZ, -R2 ;  /* 0x000000ffff037224 */ /* 0x000fe200078e0a02 */
[----:B------:R-:W-:Y:S01]  /*01e0*/  LOP3.LUT R23, R17, 0x7ffffffe, RZ, 0xc0, !PT ;  /* 0x7ffffffe11177812 */ /* 0x000fe200078ec0ff */
[----:B------:R-:W-:Y:S01]  /*01f0*/  IMAD.IADD R21, R0, 0x1, -R17 ;  /* 0x0000000100157824 */ /* 0x000fe200078e0a11 */
[----:B------:R-:W3:Y:S01]  /*0200*/  LDCU.64 UR8, c[0x0][0x388] ;  /* 0x00007100ff0877ac */ /* 0x000ee20008000a00 */
[----:B------:R-:W-:Y:S02]  /*0210*/  IMAD R2, R3, 0x2, R18 ;  /* 0x0000000203027824 */ /* 0x000fe400078e0212 */
[----:B------:R-:W-:Y:S02]  /*0220*/  IMAD R22, R16, R17, RZ ;  /* 0x0000001110167224 */ /* 0x000fe400078e02ff */
[----:B------:R-:W-:-:S02]  /*0230*/  IMAD.IADD R24, R19, 0x1, R2 ;  /* 0x0000000113187824 */ /* 0x000fc400078e0202 */
[----:B------:R-:W-:Y:S02]  /*0240*/  IMAD.MOV.U32 R20, RZ, RZ, R0 ;  /* 0x000000ffff147224 */ /* 0x000fe400078e0000 */
[----:B------:R-:W-:Y:S02]  /*0250*/  IMAD.MOV R23, RZ, RZ, -R23 ;  /* 0x000000ffff177224 */ /* 0x000fe400078e0a17 */
[----:B------:R-:W-:Y:S01]  /*0260*/  IMAD R24, R24, R17, RZ ;  /* 0x0000001118187224 */ /* 0x000fe200078e02ff */
[----:B--2---:R-:W-:-:S04]  /*0270*/  UIADD3 UR4, UP0, UPT, UR4, 0x1, URZ ;  /* 0x0000000104047890 */ /* 0x004fc8000ff1e0ff */
[----:B------:R-:W-:Y:S01]  /*0280*/  UIADD3.X UR5, UPT, UPT, URZ, UR5, URZ, UP0, !UPT ;  /* 0x00000005ff057290 */ /* 0x000fe200087fe4ff */
[----:B-1-3--:R-:W-:-:S11]  /*0290*/  IMAD.WIDE.U32 R2, R17, 0x2, R4 ;  /* 0x0000000211027825 */ /* 0x00afd600078e0004 */
.L_x_1:
[----:B------:R-:W-:Y:S02]  /*02a0*/  SHF.R.S32.HI R9, RZ, 0x1f, R21 ;  /* 0x0000001fff097819 */ /* 0x000fe40000011415 */
[----:B------:R-:W-:Y:S02]  /*02b0*/  IADD3 R4, P2, PT, R2, R21, RZ ;  /* 0x0000001502047210 */ /* 0x000fe40007f5e0ff */
[C---:B------:R-:W-:Y:S02]  /*02c0*/  IADD3 R6, P1, PT, R24.reuse, UR4, RZ ;  /* 0x0000000418067c10 */ /* 0x040fe4000ff3e0ff */
[----:B------:R-:W-:Y:S01]  /*02d0*/  IADD3 R8, P3, PT, R21, UR4, RZ ;  /* 0x0000000415087c10 */ /* 0x000fe2000ff7e0ff */
[----:B------:R-:W-:Y:S01]  /*02e0*/  IMAD.X R5, R3, 0x1, R9, P2 ;  /* 0x0000000103057824 */ /* 0x000fe200010e0609 */
[----:B------:R-:W-:Y:S02]  /*02f0*/  LEA.HI.X.SX32 R7, R24, UR5, 0x1, P1 ;  /* 0x0000000518077c11 */ /* 0x000fe400088f0eff */
[----:B------:R-:W-:-:S02]  /*0300*/  IADD3.X R9, PT, PT, R9, UR5, RZ, P3, !PT ;  /* 0x0000000509097c10 */ /* 0x000fc40009ffe4ff */
[----:B------:R-:W-:Y:S01]  /*0310*/  IADD3 R10, P0, PT, R22, UR4, RZ ;  /* 0x00000004160a7c10 */ /* 0x000fe2000ff1e0ff */
[----:B01----:R-:W2:Y:S01]  /*0320*/  LDG.E.U8 R14, desc[UR6][R6.64+-0x1] ;  /* 0xffffff06060e7981 */ /* 0x003ea2000c1e1100 */
[----:B------:R-:W-:Y:S02]  /*0330*/  IADD3 R12, P1, PT, R8, R17, RZ ;  /* 0x00000011080c7210 */ /* 0x000fe40007f3e0ff */
[----:B------:R-:W-:Y:S01]  /*0340*/  LEA.HI.X.SX32 R11, R22, UR5, 0x1, P0 ;  /* 0x00000005160b7c11 */ /* 0x000fe200080f0eff */
[----:B------:R-:W2:Y:S04]  /*0350*/  LDG.E.U8 R26, desc[UR6][R4.64] ;  /* 0x00000006041a7981 */ /* 0x000ea8000c1e1100 */
[----:B------:R-:W2:Y:S01]  /*0360*/  LDG.E.U8 R15, desc[UR6][R8.64+-0x1] ;  /* 0xffffff06080f7981 */ /* 0x000ea2000c1e1100 */
[----:B------:R-:W-:-:S03]  /*0370*/  IMAD.X R13, RZ, RZ, R9, P1 ;  /* 0x000000ffff0d7224 */ /* 0x000fc600008e0609 */
[----:B------:R-:W3:Y:S04]  /*0380*/  LDG.E.U8 R27, desc[UR6][R10.64+-0x1] ;  /* 0xffffff060a1b7981 */ /* 0x000ee8000c1e1100 */
[----:B------:R-:W4:Y:S01]  /*0390*/  LDG.E.U8 R25, desc[UR6][R12.64+-0x1] ;  /* 0xffffff060c197981 */ /* 0x000f22000c1e1100 */
[----:B--2---:R-:W-:-:S05]  /*03a0*/  IADD3 R14, PT, PT, R26, R15, R14 ;  /* 0x0000000f1a0e7210 */ /* 0x004fca0007ffe00e */
[----:B---3--:R-:W-:-:S04]  /*03b0*/  IMAD.IADD R14, R14, 0x1, R27 ;  /* 0x000000010e0e7824 */ /* 0x008fc800078e021b */
[----:B----4-:R-:W-:Y:S01]  /*03c0*/  IMAD R25, R25, 0x5, -R14 ;  /* 0x0000000519197824 */ /* 0x010fe200078e0a0e */
[----:B------:R-:W-:-:S04]  /*03d0*/  IADD3 R14, P0, PT, R20, UR8, RZ ;  /* 0x00000008140e7c10 */ /* 0x000fc8000ff1e0ff */
[----:B------:R-:W-:Y:S02]  /*03e0*/  VIMNMX R25, PT, PT, RZ, R25, !PT ;  /* 0x00000019ff197248 */ /* 0x000fe40007fe0100 */
[----:B------:R-:W-:Y:S02]  /*03f0*/  LEA.HI.X.SX32 R15, R20, UR9, 0x1, P0 ;  /* 0x00000009140f7c11 */ /* 0x000fe400080f0eff */
[----:B------:R-:W-:-:S05]  /*0400*/  VIMNMX R25, PT, PT, R25, 0xff, PT ;  /* 0x000000ff19197848 */ /* 0x000fca0003fe0100 */
[----:B------:R1:W-:Y:S04]  /*0410*/  STG.E.U8 desc[UR6][R14.64], R25 ;  /* 0x000000190e007986 */ /* 0x0003e8000c101106 */
[----:B------:R-:W2:Y:S04]  /*0420*/  LDG.E.U8 R6, desc[UR6][R6.64] ;  /* 0x0000000606067981 */ /* 0x000ea8000c1e1100 */
[----:B------:R-:W2:Y:S04]  /*0430*/  LDG.E.U8 R9, desc[UR6][R8.64] ;  /* 0x0000000608097981 */ /* 0x000ea8000c1e1100 */
[----:B------:R-:W2:Y:S04]  /*0440*/  LDG.E.U8 R4, desc[UR6][R4.64+0x1] ;  /* 0x0000010604047981 */ /* 0x000ea8000c1e1100 */
[----:B------:R-:W3:Y:S04]  /*0450*/  LDG.E.U8 R11, desc[UR6][R10.64] ;  /* 0x000000060a0b7981 */ /* 0x000ee8000c1e1100 */
[----:B------:R-:W4:Y:S01]  /*0460*/  LDG.E.U8 R12, desc[UR6][R12.64] ;  /* 0x000000060c0c7981 */ /* 0x000f22000c1e1100 */
[----:B------:R-:W-:-:S05]  /*0470*/  VIADD R23, R23, 0x2 ;  /* 0x0000000217177836 */ /* 0x000fca0000000000 */
[----:B------:R-:W-:Y:S01]  /*0480*/  ISETP.NE.AND P0, PT, R23, RZ, PT ;  /* 0x000000ff1700720c */ /* 0x000fe20003f05270 */
[----:B------:R-:W-:Y:S02]  /*0490*/  VIADD R21, R21, 0x2 ;  /* 0x0000000215157836 */ /* 0x000fe40000000000 */
[----:B------:R-:W-:Y:S02]  /*04a0*/  VIADD R24, R24, 0x2 ;  /* 0x0000000218187836 */ /* 0x000fe40000000000 */
[----:B------:R-:W-:Y:S02]  /*04b0*/  VIADD R20, R20, 0x2 ;  /* 0x0000000214147836 */ /* 0x000fe40000000000 */
[----:B------:R-:W-:Y:S01]  /*04c0*/  VIADD R22, R22, 0x2 ;  /* 0x0000000216167836 */ /* 0x000fe20000000000 */
[----:B--2---:R-:W-:-:S05]  /*04d0*/  IADD3 R26, PT, PT, R4, R9, R6 ;  /* 0x00000009041a7210 */ /* 0x004fca0007ffe006 */
[----:B---3--:R-:W-:-:S04]  /*04e0*/  IMAD.IADD R27, R26, 0x1, R11 ;  /* 0x000000011a1b7824 */ /* 0x008fc800078e020b */
[----:B----4-:R-:W-:-:S05]  /*04f0*/  IMAD R27, R12, 0x5, -R27 ;  /* 0x000000050c1b7824 */ /* 0x010fca00078e0a1b */
[----:B------:R-:W-:-:S04]  /*0500*/  VIMNMX R27, PT, PT, RZ, R27, !PT ;  /* 0x0000001bff1b7248 */ /* 0x000fc80007fe0100 */
[----:B------:R-:W-:-:S05]  /*0510*/  VIMNMX R27, PT, PT, R27, 0xff, PT ;  /* 0x000000ff1b1b7848 */ /* 0x000fca0003fe0100 */
[----:B------:R1:W-:Y:S01]  /*0520*/  STG.E.U8 desc[UR6][R14.64+0x1], R27 ;  /* 0x0000011b0e007986 */ /* 0x0003e2000c101106 */
[----:B------:R-:W-:Y:S05]  /*0530*/  @P0 BRA `(.L_x_1) ;  /* 0xfffffffc00580947 */ /* 0x000fea000383ffff */
[----:B------:R-:W-:-:S07]  /*0540*/  LOP3.LUT R4, R17, 0x7ffffffe, RZ, 0xc0, !PT ;  /* 0x7ffffffe11047812 */ /* 0x000fce00078ec0ff */
.L_x_0:
[----:B------:R-:W-:-:S04]  /*0550*/  LOP3.LUT R2, R17, 0x1, RZ, 0xc0, !PT ;  /* 0x0000000111027812 */ /* 0x000fc800078ec0ff */
[----:B------:R-:W-:-:S13]  /*0560*/  ISETP.NE.U32.AND P0, PT, R2, 0x1, PT ;  /* 0x000000010200780c */ /* 0x000fda0003f05070 */
[----:B0-----:R-:W-:Y:S05]  /*0570*/  @P0 EXIT ;  /* 0x000000000000094d */ /* 0x001fea0003800000 */
[----:B------:R-:W0:Y:S01]  /*0580*/  LDCU UR4, c[0x0][0x390] ;  /* 0x00007200ff0477ac */ /* 0x000e220008000800 */
[-C--:B------:R-:W-:Y:S01]  /*0590*/  IADD3 R7, PT, PT, R4, -R17.reuse, R0 ;  /* 0x8000001104077210 */ /* 0x080fe20007ffe000 */
[----:B------:R-:W-:Y:S01]  /*05a0*/  IMAD R16, R16, R17, R4 ;  /* 0x0000001110107224 */ /* 0x000fe200078e0204 */
[----:B------:R-:W2:Y:S01]  /*05b0*/  LDCU.128 UR8, c[0x0][0x380] ;  /* 0x00007000ff0877ac */ /* 0x000ea20008000c00 */
[----:B0-----:R-:W-:-:S04]  /*05c0*/  IMAD R3, RZ, RZ, -UR4 ;  /* 0x80000004ff037e24 */ /* 0x001fc8000f8e02ff */
[----:B------:R-:W-:Y:S01]  /*05d0*/  IMAD R18, R3, 0x2, R18 ;  /* 0x0000000203127824 */ /* 0x000fe200078e0212 */
[----:B--2---:R-:W-:-:S03]  /*05e0*/  IADD3 R6, P0, PT, R7, UR8, RZ ;  /* 0x0000000807067c10 */ /* 0x004fc6000ff1e0ff */
[----:B------:R-:W-:Y:S01]  /*05f0*/  IMAD.IADD R5, R19, 0x1, R18 ;  /* 0x0000000113057824 */ /* 0x000fe200078e0212 */
[-C--:B------:R-:W-:Y:S02]  /*0600*/  IADD3 R2, P1, PT, R6, R17.reuse, RZ ;  /* 0x0000001106027210 */ /* 0x080fe40007f3e0ff */
[----:B------:R-:W-:Y:S01]  /*0610*/  LEA.HI.X.SX32 R7, R7, UR9, 0x1, P0 ;  /* 0x0000000907077c11 */ /* 0x000fe200080f0eff */
[-C--:B------:R-:W-:Y:S01]  /*0620*/  IMAD R5, R5, R17.reuse, R4 ;  /* 0x0000001105057224 */ /* 0x080fe200078e0204 */
[----:B------:R-:W-:-:S03]  /*0630*/  IADD3 R10, P2, PT, R2, R17, RZ ;  /* 0x00000011020a7210 */ /* 0x000fc60007f5e0ff */
[----:B------:R-:W-:Y:S01]  /*0640*/  IMAD.X R3, RZ, RZ, R7, P1 ;  /* 0x000000ffff037224 */ /* 0x000fe200008e0607 */
[C---:B------:R-:W-:Y:S01]  /*0650*/  IADD3 R8, P0, PT, R5.reuse, UR8, RZ ;  /* 0x0000000805087c10 */ /* 0x040fe2000ff1e0ff */
[----:B------:R-:W2:Y:S01]  /*0660*/  LDG.E.U8 R7, desc[UR6][R6.64] ;  /* 0x0000000606077981 */ /* 0x000ea2000c1e1100 */
[C---:B------:R-:W-:Y:S01]  /*0670*/  IADD3 R12, P1, PT, R16.reuse, UR8, RZ ;  /* 0x00000008100c7c10 */ /* 0x040fe2000ff3e0ff */
[----:B------:R-:W-:Y:S01]  /*0680*/  IMAD.X R11, RZ, RZ, R3, P2 ;  /* 0x000000ffff0b7224 */ /* 0x000fe200010e0603 */
[----:B------:R-:W-:Y:S01]  /*0690*/  LEA.HI.X.SX32 R9, R5, UR9, 0x1, P0 ;  /* 0x0000000905097c11 */ /* 0x000fe200080f0eff */
[----:B------:R-:W3:Y:S01]  /*06a0*/  LDG.E.U8 R2, desc[UR6][R2.64] ;  /* 0x0000000602027981 */ /* 0x000ee2000c1e1100 */
[----:B------:R-:W-:-:S03]  /*06b0*/  LEA.HI.X.SX32 R13, R16, UR9, 0x1, P1 ;  /* 0x00000009100d7c11 */ /* 0x000fc600088f0eff */
[----:B------:R-:W2:Y:S04]  /*06c0*/  LDG.E.U8 R10, desc[UR6][R10.64] ;  /* 0x000000060a0a7981 */ /* 0x000ea8000c1e1100 */
[----:B------:R-:W2:Y:S04]  /*06d0*/  LDG.E.U8 R8, desc[UR6][R8.64] ;  /* 0x0000000608087981 */ /* 0x000ea8000c1e1100 */
[----:B------:R-:W4:Y:S01]  /*06e0*/  LDG.E.U8 R12, desc[UR6][R12.64] ;  /* 0x000000060c0c7981 */ /* 0x000f22000c1e1100 */
[----:B------:R-:W-:-:S05]  /*06f0*/  IMAD.IADD R0, R0, 0x1, R4 ;  /* 0x0000000100007824 */ /* 0x000fca00078e0204 */
[----:B------:R-:W-:Y:S02]  /*0700*/  IADD3 R4, P0, PT, R0, UR10, RZ ;  /* 0x0000000a00047c10 */ /* 0x000fe4000ff1e0ff */
[----:B--2---:R-:W-:-:S05]  /*0710*/  IADD3 R5, PT, PT, R10, R7, R8 ;  /* 0x000000070a057210 */ /* 0x004fca0007ffe008 */
[----:B----4-:R-:W-:-:S04]  /*0720*/  IMAD.IADD R5, R5, 0x1, R12 ;  /* 0x0000000105057824 */ /* 0x010fc800078e020c */
[----:B---3--:R-:W-:-:S05]  /*0730*/  IMAD R5, R2, 0x5, -R5 ;  /* 0x0000000502057824 */ /* 0x008fca00078e0a05 */
[----:B------:R-:W-:Y:S02]  /*0740*/  VIMNMX R6, PT, PT, RZ, R5, !PT ;  /* 0x00000005ff067248 */ /* 0x000fe40007fe0100 */
[----:B------:R-:W-:Y:S02]  /*0750*/  LEA.HI.X.SX32 R5, R0, UR11, 0x1, P0 ;  /* 0x0000000b00057c11 */ /* 0x000fe400080f0eff */
[----:B------:R-:W-:-:S05]  /*0760*/  VIMNMX R7, PT, PT, R6, 0xff, PT ;  /* 0x000000ff06077848 */ /* 0x000fca0003fe0100 */
[----:B------:R-:W-:Y:S01]  /*0770*/  STG.E.U8 desc[UR6][R4.64], R7 ;  /* 0x0000000704007986 */ /* 0x000fe2000c101106 */
[----:B------:R-:W-:Y:S05]  /*0780*/  EXIT ;  /* 0x000000000000794d */ /* 0x000fea0003800000 */
.L_x_2:
[----:B------:R-:W-:-:S00]  /*0790*/  BRA `(.L_x_2) ;  /* 0xfffffffc00fc7947 */ /* 0x000fc0000383ffff */
[----:B------:R-:W-:-:S00]  /*07a0*/  NOP ;  /* 0x0000000000007918 */ /* 0x000fc00000000000 */
        /* <DEDUP_REMOVED lines=13> */
.L_x_3:


//--------------------- .nv.shared.reserved.0     --------------------------
	.section	.nv.shared.reserved.0,"aw",@nobits
	.weak		__nv_reservedSMEM_offset_0_alias
	.size		__nv_reservedSMEM_offset_0_alias, 0, 64
	.other		__nv_reservedSMEM_offset_0_alias,@"STO_CUDA_RESERVED_SHARED STV_DEFAULT"
__nv_reservedSMEM_offset_0_alias:
	.zero		0
	.zero		64


//--------------------- .nv.constant0._Z20sharpen_naive_kernelPhS_iii --------------------------
	.section	.nv.constant0._Z20sharpen_naive_kernelPhS_iii,"a",@progbits
	.sectionflags	@""
	.align	4
.nv.constant0._Z20sharpen_naive_kernelPhS_iii:
	.zero		924


//--------------------- SYMBOLS --------------------------

	.type		.nv.reservedSmem.offset0,@object
	.size		.nv.reservedSmem.offset0,0x4
